//
// Generated by NVIDIA NVVM Compiler
//
// Compiler Build ID: CL-36424714
// Cuda compilation tools, release 13.0, V13.0.88
// Based on NVVM 20.0.0
//

.version 9.0
.target sm_100
.address_size 64

	// .globl	matrix_ops

.visible .entry matrix_ops(
	.param .u64 .ptr .align 1 matrix_ops_param_0,
	.param .u64 .ptr .align 1 matrix_ops_param_1,
	.param .u64 .ptr .align 1 matrix_ops_param_2,
	.param .u64 .ptr .align 1 matrix_ops_param_3,
	.param .u32 matrix_ops_param_4
)
{
	.reg .pred 	%p<16>;
	.reg .b32 	%r<55>;
	.reg .b32 	%f<63>;
	.reg .b64 	%rd<63>;

	ld.param.u64 	%rd11, [matrix_ops_param_0];
	ld.param.u64 	%rd12, [matrix_ops_param_1];
	ld.param.u64 	%rd10, [matrix_ops_param_2];
	ld.param.u64 	%rd13, [matrix_ops_param_3];
	ld.param.u32 	%r20, [matrix_ops_param_4];
	cvta.to.global.u64 	%rd1, %rd12;
	cvta.to.global.u64 	%rd2, %rd11;
	cvta.to.global.u64 	%rd3, %rd13;
	mov.u32 	%r21, %ctaid.x;
	mov.u32 	%r22, %ntid.x;
	mov.u32 	%r23, %tid.x;
	mad.lo.s32 	%r1, %r21, %r22, %r23;
	mul.lo.s32 	%r24, %r20, %r20;
	setp.ge.s32 	%p1, %r1, %r24;
	@%p1 bra 	$L__BB0_16;
	cvta.to.global.u64 	%rd14, %rd10;
	div.s32 	%r2, %r1, %r20;
	mul.lo.s32 	%r25, %r2, %r20;
	sub.s32 	%r3, %r1, %r25;
	mul.wide.s32 	%rd15, %r1, 4;
	add.s64 	%rd4, %rd14, %rd15;
	mov.b32 	%r26, 0;
	st.global.u32 	[%rd4], %r26;
	setp.lt.s32 	%p2, %r20, 1;
	@%p2 bra 	$L__BB0_13;
	and.b32  	%r5, %r20, 7;
	setp.lt.u32 	%p3, %r20, 8;
	mov.b32 	%r53, 0;
	mov.f32 	%f60, 0f00000000;
	@%p3 bra 	$L__BB0_5;
	and.b32  	%r28, %r20, 2147483640;
	neg.s32 	%r51, %r28;
	mul.wide.u32 	%rd16, %r20, 8;
	add.s64 	%rd5, %rd1, %rd16;
	mul.wide.u32 	%rd17, %r20, 16;
	add.s64 	%rd6, %rd1, %rd17;
	mul.wide.u32 	%rd18, %r20, 20;
	add.s64 	%rd7, %rd1, %rd18;
	mul.wide.u32 	%rd19, %r20, 24;
	add.s64 	%rd8, %rd1, %rd19;
	mul.wide.u32 	%rd20, %r20, 28;
	add.s64 	%rd9, %rd1, %rd20;
	mov.f32 	%f60, 0f00000000;
	mov.u32 	%r49, %r25;
	mov.u32 	%r50, %r3;
$L__BB0_4:
	.pragma "nounroll";
	and.b32  	%r53, %r20, 2147483640;
	mul.wide.s32 	%rd21, %r50, 4;
	mul.wide.u32 	%rd22, %r20, 4;
	add.s64 	%rd23, %rd1, %rd21;
	add.s64 	%rd24, %rd23, %rd22;
	add.s64 	%rd25, %rd5, %rd21;
	mul.wide.u32 	%rd26, %r20, 12;
	add.s64 	%rd27, %rd23, %rd26;
	add.s64 	%rd28, %rd6, %rd21;
	add.s64 	%rd29, %rd7, %rd21;
	add.s64 	%rd30, %rd8, %rd21;
	add.s64 	%rd31, %rd9, %rd21;
	mul.wide.s32 	%rd32, %r49, 4;
	add.s64 	%rd33, %rd2, %rd32;
	ld.global.f32 	%f10, [%rd33];
	ld.global.f32 	%f11, [%rd23];
	fma.rn.f32 	%f12, %f10, %f11, %f60;
	st.global.f32 	[%rd4], %f12;
	ld.global.f32 	%f13, [%rd33+4];
	ld.global.f32 	%f14, [%rd24];
	fma.rn.f32 	%f15, %f13, %f14, %f12;
	st.global.f32 	[%rd4], %f15;
	ld.global.f32 	%f16, [%rd33+8];
	ld.global.f32 	%f17, [%rd25];
	fma.rn.f32 	%f18, %f16, %f17, %f15;
	st.global.f32 	[%rd4], %f18;
	ld.global.f32 	%f19, [%rd33+12];
	ld.global.f32 	%f20, [%rd27];
	fma.rn.f32 	%f21, %f19, %f20, %f18;
	st.global.f32 	[%rd4], %f21;
	ld.global.f32 	%f22, [%rd33+16];
	ld.global.f32 	%f23, [%rd28];
	fma.rn.f32 	%f24, %f22, %f23, %f21;
	st.global.f32 	[%rd4], %f24;
	ld.global.f32 	%f25, [%rd33+20];
	ld.global.f32 	%f26, [%rd29];
	fma.rn.f32 	%f27, %f25, %f26, %f24;
	st.global.f32 	[%rd4], %f27;
	ld.global.f32 	%f28, [%rd33+24];
	ld.global.f32 	%f29, [%rd30];
	fma.rn.f32 	%f30, %f28, %f29, %f27;
	st.global.f32 	[%rd4], %f30;
	ld.global.f32 	%f31, [%rd33+28];
	ld.global.f32 	%f32, [%rd31];
	fma.rn.f32 	%f60, %f31, %f32, %f30;
	st.global.f32 	[%rd4], %f60;
	add.s32 	%r51, %r51, 8;
	shl.b32 	%r29, %r20, 3;
	add.s32 	%r50, %r50, %r29;
	add.s32 	%r49, %r49, 8;
	setp.ne.s32 	%p4, %r51, 0;
	@%p4 bra 	$L__BB0_4;
$L__BB0_5:
	setp.eq.s32 	%p5, %r5, 0;
	@%p5 bra 	$L__BB0_13;
	and.b32  	%r15, %r20, 3;
	setp.lt.u32 	%p6, %r5, 4;
	@%p6 bra 	$L__BB0_8;
	add.s32 	%r30, %r53, %r25;
	mul.wide.s32 	%rd34, %r30, 4;
	add.s64 	%rd35, %rd2, %rd34;
	ld.global.f32 	%f33, [%rd35];
	mad.lo.s32 	%r31, %r53, %r20, %r3;
	mul.wide.s32 	%rd36, %r31, 4;
	add.s64 	%rd37, %rd1, %rd36;
	ld.global.f32 	%f34, [%rd37];
	fma.rn.f32 	%f35, %f33, %f34, %f60;
	st.global.f32 	[%rd4], %f35;
	ld.global.f32 	%f36, [%rd35+4];
	mul.wide.u32 	%rd38, %r20, 4;
	add.s64 	%rd39, %rd37, %rd38;
	ld.global.f32 	%f37, [%rd39];
	fma.rn.f32 	%f38, %f36, %f37, %f35;
	st.global.f32 	[%rd4], %f38;
	ld.global.f32 	%f39, [%rd35+8];
	add.s64 	%rd40, %rd39, %rd38;
	ld.global.f32 	%f40, [%rd40];
	fma.rn.f32 	%f41, %f39, %f40, %f38;
	st.global.f32 	[%rd4], %f41;
	ld.global.f32 	%f42, [%rd35+12];
	add.s64 	%rd41, %rd40, %rd38;
	ld.global.f32 	%f43, [%rd41];
	fma.rn.f32 	%f60, %f42, %f43, %f41;
	st.global.f32 	[%rd4], %f60;
	add.s32 	%r53, %r53, 4;
$L__BB0_8:
	setp.eq.s32 	%p7, %r15, 0;
	@%p7 bra 	$L__BB0_13;
	setp.eq.s32 	%p8, %r15, 1;
	@%p8 bra 	$L__BB0_11;
	add.s32 	%r32, %r53, %r25;
	mul.wide.s32 	%rd42, %r32, 4;
	add.s64 	%rd43, %rd2, %rd42;
	ld.global.f32 	%f44, [%rd43];
	mad.lo.s32 	%r33, %r53, %r20, %r3;
	mul.wide.s32 	%rd44, %r33, 4;
	add.s64 	%rd45, %rd1, %rd44;
	ld.global.f32 	%f45, [%rd45];
	fma.rn.f32 	%f46, %f44, %f45, %f60;
	st.global.f32 	[%rd4], %f46;
	ld.global.f32 	%f47, [%rd43+4];
	mul.wide.u32 	%rd46, %r20, 4;
	add.s64 	%rd47, %rd45, %rd46;
	ld.global.f32 	%f48, [%rd47];
	fma.rn.f32 	%f60, %f47, %f48, %f46;
	st.global.f32 	[%rd4], %f60;
	add.s32 	%r53, %r53, 2;
$L__BB0_11:
	and.b32  	%r34, %r20, 1;
	setp.eq.b32 	%p9, %r34, 1;
	not.pred 	%p10, %p9;
	@%p10 bra 	$L__BB0_13;
	add.s32 	%r35, %r53, %r25;
	mul.wide.s32 	%rd48, %r35, 4;
	add.s64 	%rd49, %rd2, %rd48;
	ld.global.f32 	%f49, [%rd49];
	mad.lo.s32 	%r36, %r53, %r20, %r3;
	mul.wide.s32 	%rd50, %r36, 4;
	add.s64 	%rd51, %rd1, %rd50;
	ld.global.f32 	%f50, [%rd51];
	fma.rn.f32 	%f51, %f49, %f50, %f60;
	st.global.f32 	[%rd4], %f51;
$L__BB0_13:
	setp.ge.s32 	%p11, %r2, %r20;
	setp.lt.s32 	%p12, %r20, 0;
	or.pred  	%p13, %p12, %p11;
	setp.eq.s32 	%p14, %r2, %r3;
	or.pred  	%p15, %p13, %p14;
	@%p15 bra 	$L__BB0_15;
	mul.lo.s32 	%r39, %r2, %r20;
	add.s32 	%r40, %r3, 1;
	rem.s32 	%r41, %r40, %r20;
	add.s32 	%r42, %r41, %r39;
	mul.wide.s32 	%rd54, %r42, 4;
	add.s64 	%rd55, %rd2, %rd54;
	ld.global.f32 	%f52, [%rd55];
	add.s32 	%r43, %r2, 1;
	rem.s32 	%r44, %r43, %r20;
	mul.lo.s32 	%r45, %r44, %r20;
	add.s32 	%r46, %r45, %r3;
	mul.wide.s32 	%rd56, %r46, 4;
	add.s64 	%rd57, %rd1, %rd56;
	ld.global.f32 	%f53, [%rd57];
	mul.f32 	%f54, %f52, %f53;
	add.s32 	%r47, %r39, %r3;
	mul.wide.s32 	%rd58, %r47, 4;
	add.s64 	%rd59, %rd2, %rd58;
	ld.global.f32 	%f55, [%rd59];
	add.s32 	%r48, %r45, %r41;
	mul.wide.s32 	%rd60, %r48, 4;
	add.s64 	%rd61, %rd1, %rd60;
	ld.global.f32 	%f56, [%rd61];
	mul.f32 	%f57, %f55, %f56;
	sub.f32 	%f58, %f54, %f57;
	add.s64 	%rd62, %rd3, %rd58;
	st.global.f32 	[%rd62], %f58;
	bra.uni 	$L__BB0_16;
$L__BB0_15:
	mad.lo.s32 	%r37, %r2, %r20, %r3;
	mul.wide.s32 	%rd52, %r37, 4;
	add.s64 	%rd53, %rd3, %rd52;
	mov.b32 	%r38, 0;
	st.global.u32 	[%rd53], %r38;
$L__BB0_16:
	ret;

}


// ===== COMPILED SASS (sm_100) =====

	.target	sm_100

	.elftype	@"ET_EXEC"


//--------------------- .note.nv.tkinfo           --------------------------
	.section	.note.nv.tkinfo,"",@"SHT_NOTE"
	.sectionflags	@"SHF_NOTE_NV_TKINFO"
	.tkinfo
        /*0018*/ 	.word	0x00000002
        /*0030*/ 	.string	""
        /*0030*/ 	.string	"ptxas"
        /*0030*/ 	.string	"Cuda compilation tools, release 13.0, V13.0.88"
        /*0030*/ 	.string	"Build cuda_13.0.r13.0/compiler.36424714_0"
        /*0030*/ 	.string	"-arch sm_100 -m 64 "



//--------------------- .note.nv.cuinfo           --------------------------
	.section	.note.nv.cuinfo,"",@"SHT_NOTE"
	.sectionflags	@"SHF_NOTE_NV_CUINFO"
        /*0018*/ 	.short	0x0002
        /*001a*/ 	.short	0x0064
        /*001c*/ 	.short	0x0082
	.zero		2


//--------------------- .nv.info                  --------------------------
	.section	.nv.info,"",@"SHT_CUDA_INFO"
	.align	4


	//----- nvinfo : EIATTR_REGCOUNT
	.align		4
        /*0000*/ 	.byte	0x04, 0x2f
        /*0002*/ 	.short	(.L_1 - .L_0)
	.align		4
.L_0:
        /*0004*/ 	.word	index@(matrix_ops)
        /*0008*/ 	.word	0x00000018


	//----- nvinfo : EIATTR_FRAME_SIZE
	.align		4
.L_1:
        /*000c*/ 	.byte	0x04, 0x11
        /*000e*/ 	.short	(.L_3 - .L_2)
	.align		4
.L_2:
        /*0010*/ 	.word	index@(matrix_ops)
        /*0014*/ 	.word	0x00000000


	//----- nvinfo : EIATTR_MIN_STACK_SIZE
	.align		4
.L_3:
        /*0018*/ 	.byte	0x04, 0x12
        /*001a*/ 	.short	(.L_5 - .L_4)
	.align		4
.L_4:
        /*001c*/ 	.word	index@(matrix_ops)
        /*0020*/ 	.word	0x00000000
.L_5:


//--------------------- .nv.compat                --------------------------
	.section	.nv.compat,"",@"SHT_CUDA_COMPAT_INFO"
	.align	4
        /*0000*/ 	.byte	0x02, 0x09, 0x00, 0x00, 0x02, 0x02, 0x01, 0x00, 0x02, 0x05, 0x05, 0x00, 0x03, 0x07, 0x01, 0x01
        /*0010*/ 	.byte	0x02, 0x03, 0x00, 0x00, 0x02, 0x06, 0x01, 0x00, 0x04, 0x0b, 0x08, 0x00, 0x09, 0x00, 0x00, 0x00
        /*0020*/ 	.byte	0x00, 0x00, 0x00, 0x00


//--------------------- .nv.info.matrix_ops       --------------------------
	.section	.nv.info.matrix_ops,"",@"SHT_CUDA_INFO"
	.sectionflags	@""
	.align	4


	//----- nvinfo : EIATTR_CUDA_API_VERSION
	.align		4
        /*0000*/ 	.byte	0x04, 0x37
        /*0002*/ 	.short	(.L_7 - .L_6)
.L_6:
        /*0004*/ 	.word	0x00000082


	//----- nvinfo : EIATTR_KPARAM_INFO
	.align		4
.L_7:
        /*0008*/ 	.byte	0x04, 0x17
        /*000a*/ 	.short	(.L_9 - .L_8)
.L_8:
        /*000c*/ 	.word	0x00000000
        /*0010*/ 	.short	0x0004
        /*0012*/ 	.short	0x0020
        /*0014*/ 	.byte	0x00, 0xf0, 0x11, 0x00


	//----- nvinfo : EIATTR_KPARAM_INFO
	.align		4
.L_9:
        /*0018*/ 	.byte	0x04, 0x17
        /*001a*/ 	.short	(.L_11 - .L_10)
.L_10:
        /*001c*/ 	.word	0x00000000
        /*0020*/ 	.short	0x0003
        /*0022*/ 	.short	0x0018
        /*0024*/ 	.byte	0x00, 0xf5, 0x21, 0x00


	//----- nvinfo : EIATTR_KPARAM_INFO
	.align		4
.L_11:
        /*0028*/ 	.byte	0x04, 0x17
        /*002a*/ 	.short	(.L_13 - .L_12)
.L_12:
        /*002c*/ 	.word	0x00000000
        /*0030*/ 	.short	0x0002
        /*0032*/ 	.short	0x0010
        /*0034*/ 	.byte	0x00, 0xf5, 0x21, 0x00


	//----- nvinfo : EIATTR_KPARAM_INFO
	.align		4
.L_13:
        /*0038*/ 	.byte	0x04, 0x17
        /*003a*/ 	.short	(.L_15 - .L_14)
.L_14:
        /*003c*/ 	.word	0x00000000
        /*0040*/ 	.short	0x0001
        /*0042*/ 	.short	0x0008
        /*0044*/ 	.byte	0x00, 0xf5, 0x21, 0x00


	//----- nvinfo : EIATTR_KPARAM_INFO
	.align		4
.L_15:
        /*0048*/ 	.byte	0x04, 0x17
        /*004a*/ 	.short	(.L_17 - .L_16)
.L_16:
        /*004c*/ 	.word	0x00000000
        /*0050*/ 	.short	0x0000
        /*0052*/ 	.short	0x0000
        /*0054*/ 	.byte	0x00, 0xf5, 0x21, 0x00


	//----- nvinfo : EIATTR_SPARSE_MMA_MASK
	.align		4
.L_17:
        /*0058*/ 	.byte	0x03, 0x50
        /*005a*/ 	.short	0x0000


	//----- nvinfo : EIATTR_MAXREG_COUNT
	.align		4
        /*005c*/ 	.byte	0x03, 0x1b
        /*005e*/ 	.short	0x00ff


	//----- nvinfo : EIATTR_MERCURY_ISA_VERSION
	.align		4
        /*0060*/ 	.byte	0x03, 0x5f
        /*0062*/ 	.short	0x0101


	//----- nvinfo : EIATTR_VRC_CTA_INIT_COUNT
	.align		4
        /*0064*/ 	.byte	0x02, 0x4a
	.zero		1
	.zero		1


	//----- nvinfo : EIATTR_EXIT_INSTR_OFFSETS
	.align		4
        /*0068*/ 	.byte	0x04, 0x1c
        /*006a*/ 	.short	(.L_19 - .L_18)


	//   ....[0]....
.L_18:
        /*006c*/ 	.word	0x00000080


	//   ....[1]....
        /*0070*/ 	.word	0x00000f90


	//   ....[2]....
        /*0074*/ 	.word	0x00000fe0


	//----- nvinfo : EIATTR_CRS_STACK_SIZE
	.align		4
.L_19:
        /*0078*/ 	.byte	0x04, 0x1e
        /*007a*/ 	.short	(.L_21 - .L_20)
.L_20:
        /*007c*/ 	.word	0x00000000


	//----- nvinfo : EIATTR_CBANK_PARAM_SIZE
	.align		4
.L_21:
        /*0080*/ 	.byte	0x03, 0x19
        /*0082*/ 	.short	0x0024


	//----- nvinfo : EIATTR_PARAM_CBANK
	.align		4
        /*0084*/ 	.byte	0x04, 0x0a
        /*0086*/ 	.short	(.L_23 - .L_22)
	.align		4
.L_22:
        /*0088*/ 	.word	index@(.nv.constant0.matrix_ops)
        /*008c*/ 	.short	0x0380
        /*008e*/ 	.short	0x0024


	//----- nvinfo : EIATTR_SW_WAR
	.align		4
.L_23:
        /*0090*/ 	.byte	0x04, 0x36
        /*0092*/ 	.short	(.L_25 - .L_24)
.L_24:
        /*0094*/ 	.word	0x00000008
.L_25:


//--------------------- .nv.callgraph             --------------------------
	.section	.nv.callgraph,"",@"SHT_CUDA_CALLGRAPH"
	.align	4
	.sectionentsize	8
	.align		4
        /*0000*/ 	.word	0x00000000
	.align		4
        /*0004*/ 	.word	0xffffffff
	.align		4
        /*0008*/ 	.word	0x00000000
	.align		4
        /*000c*/ 	.word	0xfffffffe
	.align		4
        /*0010*/ 	.word	0x00000000
	.align		4
        /*0014*/ 	.word	0xfffffffd
	.align		4
        /*0018*/ 	.word	0x00000000
	.align		4
        /*001c*/ 	.word	0xfffffffc


//--------------------- .text.matrix_ops          --------------------------
	.section	.text.matrix_ops,"ax",@progbits
	.align	128
        .global         matrix_ops
        .type           matrix_ops,@function
        .size           matrix_ops,(.L_x_6 - matrix_ops)
        .other          matrix_ops,@"STO_CUDA_ENTRY STV_DEFAULT"
matrix_ops:
.text.matrix_ops:
[----:B------:R-:W-:Y:S01]  /*0000*/  LDC R1, c[0x0][0x37c] ;  /* 0x0000df00ff017b82 */ /* 0x000fe20000000800 */
[----:B------:R-:W0:Y:S07]  /*0010*/  S2R R0, SR_TID.X ;  /* 0x0000000000007919 */ /* 0x000e2e0000002100 */
[----:B------:R-:W0:Y:S01]  /*0020*/  S2UR UR5, SR_CTAID.X ;  /* 0x00000000000579c3 */ /* 0x000e220000002500 */
[----:B------:R-:W1:Y:S07]  /*0030*/  LDCU UR14, c[0x0][0x3a0] ;  /* 0x00007400ff0e77ac */ /* 0x000e6e0008000800 */
[----:B------:R-:W0:Y:S01]  /*0040*/  LDC R5, c[0x0][0x360] ;  /* 0x0000d800ff057b82 */ /* 0x000e220000000800 */
[----:B-1----:R-:W-:Y:S01]  /*0050*/  UIMAD UR4, UR14, UR14, URZ ;  /* 0x0000000e0e0472a4 */ /* 0x002fe2000f8e02ff */
[----:B0-----:R-:W-:-:S05]  /*0060*/  IMAD R5, R5, UR5, R0 ;  /* 0x0000000505057c24 */ /* 0x001fca000f8e0200 */
[----:B------:R-:W-:-:S13]  /*0070*/  ISETP.GE.AND P0, PT, R5, UR4, PT ;  /* 0x0000000405007c0c */ /* 0x000fda000bf06270 */
[----:B------:R-:W-:Y:S05]  /*0080*/  @P0 EXIT ;  /* 0x000000000000094d */ /* 0x000fea0003800000 */
[----:B------:R-:W-:Y:S01]  /*0090*/  IABS R7, UR14 ;  /* 0x0000000e00077c13 */ /* 0x000fe20008000000 */
[----:B------:R-:W0:Y:S01]  /*00a0*/  LDCU.64 UR12, c[0x0][0x358] ;  /* 0x00006b00ff0c77ac */ /* 0x000e220008000a00 */
[----:B------:R-:W-:Y:S02]  /*00b0*/  IABS R6, R5 ;  /* 0x0000000500067213 */ /* 0x000fe40000000000 */
[----:B------:R-:W1:Y:S01]  /*00c0*/  I2F.RP R0, R7 ;  /* 0x0000000700007306 */ /* 0x000e620000209400 */
[----:B------:R-:W-:-:S07]  /*00d0*/  UISETP.GE.AND UP0, UPT, UR14, 0x1, UPT ;  /* 0x000000010e00788c */ /* 0x000fce000bf06270 */
[----:B-1----:R-:W1:Y:S02]  /*00e0*/  MUFU.RCP R0, R0 ;  /* 0x0000000000007308 */ /* 0x002e640000001000 */
[----:B-1----:R-:W-:-:S06]  /*00f0*/  IADD3 R2, PT, PT, R0, 0xffffffe, RZ ;  /* 0x0ffffffe00027810 */ /* 0x002fcc0007ffe0ff */
[----:B------:R1:W2:Y:S02]  /*0100*/  F2I.FTZ.U32.TRUNC.NTZ R3, R2 ;  /* 0x0000000200037305 */ /* 0x0002a4000021f000 */
[----:B-1----:R-:W-:Y:S01]  /*0110*/  HFMA2 R2, -RZ, RZ, 0, 0 ;  /* 0x00000000ff027431 */ /* 0x002fe200000001ff */
[----:B--2---:R-:W-:-:S05]  /*0120*/  IADD3 R4, PT, PT, RZ, -R3, RZ ;  /* 0x80000003ff047210 */ /* 0x004fca0007ffe0ff */
[----:B------:R-:W-:-:S04]  /*0130*/  IMAD R9, R4, R7, RZ ;  /* 0x0000000704097224 */ /* 0x000fc800078e02ff */
[----:B------:R-:W-:-:S06]  /*0140*/  IMAD.HI.U32 R3, R3, R9, R2 ;  /* 0x0000000903037227 */ /* 0x000fcc00078e0002 */
[----:B------:R-:W-:Y:S02]  /*0150*/  IMAD.HI.U32 R4, R3, R6, RZ ;  /* 0x0000000603047227 */ /* 0x000fe400078e00ff */
[----:B------:R-:W1:Y:S03]  /*0160*/  LDC.64 R2, c[0x0][0x390] ;  /* 0x0000e400ff027b82 */ /* 0x000e660000000a00 */
[----:B------:R-:W-:-:S05]  /*0170*/  IADD3 R0, PT, PT, -R4, RZ, RZ ;  /* 0x000000ff04007210 */ /* 0x000fca0007ffe1ff */
[----:B------:R-:W-:-:S05]  /*0180*/  IMAD R0, R7, R0, R6 ;  /* 0x0000000007007224 */ /* 0x000fca00078e0206 */
[----:B------:R-:W-:Y:S01]  /*0190*/  ISETP.GT.U32.AND P1, PT, R7, R0, PT ;  /* 0x000000000700720c */ /* 0x000fe20003f24070 */
[----:B-1----:R-:W-:-:S12]  /*01a0*/  IMAD.WIDE R2, R5, 0x4, R2 ;  /* 0x0000000405027825 */ /* 0x002fd800078e0202 */
[-C--:B------:R-:W-:Y:S01]  /*01b0*/  @!P1 IADD3 R0, PT, PT, R0, -R7.reuse, RZ ;  /* 0x8000000700009210 */ /* 0x080fe20007ffe0ff */
[----:B------:R-:W-:Y:S01]  /*01c0*/  @!P1 VIADD R4, R4, 0x1 ;  /* 0x0000000104049836 */ /* 0x000fe20000000000 */
[----:B0-----:R0:W-:Y:S02]  /*01d0*/  STG.E desc[UR12][R2.64], RZ ;  /* 0x000000ff02007986 */ /* 0x0011e4000c10190c */
[----:B------:R-:W-:Y:S02]  /*01e0*/  ISETP.GE.U32.AND P0, PT, R0, R7, PT ;  /* 0x000000070000720c */ /* 0x000fe40003f06070 */
[----:B------:R-:W-:Y:S02]  /*01f0*/  LOP3.LUT R0, R5, UR14, RZ, 0x3c, !PT ;  /* 0x0000000e05007c12 */ /* 0x000fe4000f8e3cff */
[----:B------:R-:W-:Y:S02]  /*0200*/  ISETP.NE.AND P1, PT, RZ, UR14, PT ;  /* 0x0000000eff007c0c */ /* 0x000fe4000bf25270 */
[----:B------:R-:W-:-:S02]  /*0210*/  ISETP.GE.AND P2, PT, R0, RZ, PT ;  /* 0x000000ff0000720c */ /* 0x000fc40003f46270 */
[----:B------:R-:W-:-:S05]  /*0220*/  LOP3.LUT R7, RZ, UR14, RZ, 0x33, !PT ;  /* 0x0000000eff077c12 */ /* 0x000fca000f8e33ff */
[----:B------:R-:W-:-:S06]  /*0230*/  @P0 IADD3 R4, PT, PT, R4, 0x1, RZ ;  /* 0x0000000104040810 */ /* 0x000fcc0007ffe0ff */
[----:B------:R-:W-:-:S04]  /*0240*/  @!P2 IADD3 R4, PT, PT, -R4, RZ, RZ ;  /* 0x000000ff0404a210 */ /* 0x000fc80007ffe1ff */
[----:B------:R-:W-:-:S05]  /*0250*/  SEL R0, R7, R4, !P1 ;  /* 0x0000000407007207 */ /* 0x000fca0004800000 */
[----:B------:R-:W-:-:S05]  /*0260*/  IMAD R8, R0, UR14, RZ ;  /* 0x0000000e00087c24 */ /* 0x000fca000f8e02ff */
[----:B------:R-:W-:Y:S01]  /*0270*/  IADD3 R5, PT, PT, R5, -R8, RZ ;  /* 0x8000000805057210 */ /* 0x000fe20007ffe0ff */
[----:B0-----:R-:W-:Y:S06]  /*0280*/  BRA.U !UP0, `(.L_x_0) ;  /* 0x0000000908587547 */ /* 0x001fec000b800000 */
[----:B------:R-:W-:Y:S01]  /*0290*/  UISETP.GE.U32.AND UP0, UPT, UR14, 0x8, UPT ;  /* 0x000000080e00788c */ /* 0x000fe2000bf06070 */
[----:B------:R-:W-:Y:S01]  /*02a0*/  MOV R9, RZ ;  /* 0x000000ff00097202 */ /* 0x000fe20000000f00 */
[----:B------:R-:W-:-:S07]  /*02b0*/  UMOV UR4, URZ ;  /* 0x000000ff00047c82 */ /* 0x000fce0008000000 */
[----:B------:R-:W-:Y:S05]  /*02c0*/  BRA.U !UP0, `(.L_x_1) ;  /* 0x00000005080c7547 */ /* 0x000fea000b800000 */
[----:B------:R-:W0:Y:S01]  /*02d0*/  LDCU.64 UR16, c[0x0][0x388] ;  /* 0x00007100ff1077ac */ /* 0x000e220008000a00 */
[----:B------:R-:W-:Y:S01]  /*02e0*/  IMAD.MOV.U32 R9, RZ, RZ, RZ ;  /* 0x000000ffff097224 */ /* 0x000fe200078e00ff */
[----:B------:R-:W-:Y:S01]  /*02f0*/  MOV R4, R5 ;  /* 0x0000000500047202 */ /* 0x000fe20000000f00 */
[----:B------:R-:W-:-:S04]  /*0300*/  ULOP3.LUT UR4, UR14, 0x7ffffff8, URZ, 0xc0, !UPT ;  /* 0x7ffffff80e047892 */ /* 0x000fc8000f8ec0ff */
[----:B------:R-:W-:Y:S02]  /*0310*/  UIADD3 UR4, UPT, UPT, -UR4, URZ, URZ ;  /* 0x000000ff04047290 */ /* 0x000fe4000fffe1ff */
[----:B0-----:R-:W-:Y:S02]  /*0320*/  UIMAD.WIDE.U32 UR6, UR14, 0x14, UR16 ;  /* 0x000000140e0678a5 */ /* 0x001fe4000f8e0010 */
[----:B------:R-:W-:Y:S02]  /*0330*/  UIMAD.WIDE.U32 UR8, UR14, 0x18, UR16 ;  /* 0x000000180e0878a5 */ /* 0x000fe4000f8e0010 */
[----:B------:R-:W-:-:S12]  /*0340*/  UIMAD.WIDE.U32 UR10, UR14, 0x1c, UR16 ;  /* 0x0000001c0e0a78a5 */ /* 0x000fd8000f8e0010 */
.L_x_2:
[----:B------:R-:W0:Y:S01]  /*0350*/  LDC.64 R6, c[0x0][0x380] ;  /* 0x0000e000ff067b82 */ /* 0x000e220000000a00 */
[----:B------:R-:W-:-:S05]  /*0360*/  HFMA2 R11, -RZ, RZ, 0, 2.384185791015625e-07 ;  /* 0x00000004ff0b7431 */ /* 0x000fca00000001ff */
[----:B------:R-:W-:-:S05]  /*0370*/  IMAD.WIDE R10, R4, R11, UR16 ;  /* 0x00000010040a7e25 */ /* 0x000fca000f8e020b */
[----:B--2---:R-:W2:Y:S01]  /*0380*/  LDG.E R13, desc[UR12][R10.64] ;  /* 0x0000000c0a0d7981 */ /* 0x004ea2000c1e1900 */
[----:B0-----:R-:W-:-:S05]  /*0390*/  IMAD.WIDE R6, R8, 0x4, R6 ;  /* 0x0000000408067825 */ /* 0x001fca00078e0206 */
[----:B------:R-:W2:Y:S01]  /*03a0*/  LDG.E R12, desc[UR12][R6.64] ;  /* 0x0000000c060c7981 */ /* 0x000ea2000c1e1900 */
[----:B------:R-:W-:Y:S01]  /*03b0*/  MOV R15, UR14 ;  /* 0x0000000e000f7c02 */ /* 0x000fe20008000f00 */
[----:B------:R-:W-:Y:S01]  /*03c0*/  UIMAD.WIDE.U32 UR18, UR14, 0x8, UR16 ;  /* 0x000000080e1278a5 */ /* 0x000fe2000f8e0010 */
[----:B--2---:R-:W-:-:S03]  /*03d0*/  FFMA R9, R12, R13, R9 ;  /* 0x0000000d0c097223 */ /* 0x004fc60000000009 */
[----:B------:R-:W-:Y:S02]  /*03e0*/  IMAD.WIDE.U32 R12, R15, 0x4, R10 ;  /* 0x000000040f0c7825 */ /* 0x000fe400078e000a */
[----:B------:R0:W-:Y:S04]  /*03f0*/  STG.E desc[UR12][R2.64], R9 ;  /* 0x0000000902007986 */ /* 0x0001e8000c10190c */
[----:B------:R-:W2:Y:S04]  /*0400*/  LDG.E R12, desc[UR12][R12.64] ;  /* 0x0000000c0c0c7981 */ /* 0x000ea8000c1e1900 */
[----:B------:R-:W2:Y:S01]  /*0410*/  LDG.E R16, desc[UR12][R6.64+0x4] ;  /* 0x0000040c06107981 */ /* 0x000ea2000c1e1900 */
[----:B------:R-:W-:Y:S01]  /*0420*/  MOV R14, UR18 ;  /* 0x00000012000e7c02 */ /* 0x000fe20008000f00 */
[----:B------:R-:W-:-:S04]  /*0430*/  IMAD.U32 R15, RZ, RZ, UR19 ;  /* 0x00000013ff0f7e24 */ /* 0x000fc8000f8e00ff */
[----:B------:R-:W-:-:S04]  /*0440*/  IMAD.WIDE R14, R4, 0x4, R14 ;  /* 0x00000004040e7825 */ /* 0x000fc800078e020e */
[----:B--2---:R-:W-:-:S05]  /*0450*/  FFMA R17, R16, R12, R9 ;  /* 0x0000000c10117223 */ /* 0x004fca0000000009 */
[----:B------:R1:W-:Y:S04]  /*0460*/  STG.E desc[UR12][R2.64], R17 ;  /* 0x0000001102007986 */ /* 0x0003e8000c10190c */
[----:B------:R-:W0:Y:S04]  /*0470*/  LDG.E R14, desc[UR12][R14.64] ;  /* 0x0000000c0e0e7981 */ /* 0x000e28000c1e1900 */
[----:B------:R-:W0:Y:S01]  /*0480*/  LDG.E R16, desc[UR12][R6.64+0x8] ;  /* 0x0000080c06107981 */ /* 0x000e22000c1e1900 */
[----:B------:R-:W-:-:S05]  /*0490*/  MOV R19, UR14 ;  /* 0x0000000e00137c02 */ /* 0x000fca0008000f00 */
[----:B------:R-:W-:-:S04]  /*04a0*/  IMAD.WIDE.U32 R10, R19, 0xc, R10 ;  /* 0x0000000c130a7825 */ /* 0x000fc800078e000a */
[----:B0-----:R-:W-:-:S05]  /*04b0*/  FFMA R9, R16, R14, R17 ;  /* 0x0000000e10097223 */ /* 0x001fca0000000011 */
[----:B------:R0:W-:Y:S04]  /*04c0*/  STG.E desc[UR12][R2.64], R9 ;  /* 0x0000000902007986 */ /* 0x0001e8000c10190c */
[----:B------:R-:W1:Y:S04]  /*04d0*/  LDG.E R10, desc[UR12][R10.64] ;  /* 0x0000000c0a0a7981 */ /* 0x000e68000c1e1900 */
[----:B------:R-:W1:Y:S01]  /*04e0*/  LDG.E R12, desc[UR12][R6.64+0xc] ;  /* 0x00000c0c060c7981 */ /* 0x000e62000c1e1900 */
[----:B------:R-:W-:Y:S01]  /*04f0*/  UIMAD.WIDE.U32 UR18, UR14, 0x10, UR16 ;  /* 0x000000100e1278a5 */ /* 0x000fe2000f8e0010 */
[----:B------:R-:W-:Y:S01]  /*0500*/  MOV R13, 0x4 ;  /* 0x00000004000d7802 */ /* 0x000fe20000000f00 */
[----:B------:R-:W-:-:S02]  /*0510*/  HFMA2 R15, -RZ, RZ, 0, 2.384185791015625e-07 ;  /* 0x00000004ff0f7431 */ /* 0x000fc400000001ff */
[----:B-1----:R-:W-:Y:S02]  /*0520*/  FFMA R17, R12, R10, R9 ;  /* 0x0000000a0c117223 */ /* 0x002fe40000000009 */
[----:B------:R-:W-:-:S03]  /*0530*/  IMAD.WIDE R12, R4, R13, UR18 ;  /* 0x00000012040c7e25 */ /* 0x000fc6000f8e020d */
[----:B------:R1:W-:Y:S04]  /*0540*/  STG.E desc[UR12][R2.64], R17 ;  /* 0x0000001102007986 */ /* 0x0003e8000c10190c */
[----:B------:R-:W0:Y:S04]  /*0550*/  LDG.E R12, desc[UR12][R12.64] ;  /* 0x0000000c0c0c7981 */ /* 0x000e28000c1e1900 */
[----:B------:R-:W0:Y:S01]  /*0560*/  LDG.E R14, desc[UR12][R6.64+0x10] ;  /* 0x0000100c060e7981 */ /* 0x000e22000c1e1900 */
[----:B------:R-:W-:-:S04]  /*0570*/  IMAD.WIDE R10, R4, R15, UR6 ;  /* 0x00000006040a7e25 */ /* 0x000fc8000f8e020f */
[----:B0-----:R-:W-:-:S05]  /*0580*/  FFMA R9, R14, R12, R17 ;  /* 0x0000000c0e097223 */ /* 0x001fca0000000011 */
[----:B------:R0:W-:Y:S04]  /*0590*/  STG.E desc[UR12][R2.64], R9 ;  /* 0x0000000902007986 */ /* 0x0001e8000c10190c */
[----:B------:R-:W2:Y:S04]  /*05a0*/  LDG.E R10, desc[UR12][R10.64] ;  /* 0x0000000c0a0a7981 */ /* 0x000ea8000c1e1900 */
[----:B------:R-:W2:Y:S02]  /*05b0*/  LDG.E R14, desc[UR12][R6.64+0x14] ;  /* 0x0000140c060e7981 */ /* 0x000ea4000c1e1900 */
[----:B--2---:R-:W-:Y:S01]  /*05c0*/  FFMA R19, R14, R10, R9 ;  /* 0x0000000a0e137223 */ /* 0x004fe20000000009 */
[----:B------:R-:W-:-:S04]  /*05d0*/  IMAD.WIDE R14, R4, R15, UR8 ;  /* 0x00000008040e7e25 */ /* 0x000fc8000f8e020f */
[----:B------:R2:W-:Y:S04]  /*05e0*/  STG.E desc[UR12][R2.64], R19 ;  /* 0x0000001302007986 */ /* 0x0005e8000c10190c */
[----:B------:R-:W1:Y:S04]  /*05f0*/  LDG.E R14, desc[UR12][R14.64] ;  /* 0x0000000c0e0e7981 */ /* 0x000e68000c1e1900 */
[----:B------:R-:W1:Y:S01]  /*0600*/  LDG.E R12, desc[UR12][R6.64+0x18] ;  /* 0x0000180c060c7981 */ /* 0x000e62000c1e1900 */
[----:B------:R-:W-:Y:S01]  /*0610*/  MOV R13, 0x4 ;  /* 0x00000004000d7802 */ /* 0x000fe20000000f00 */
[----:B-1----:R-:W-:-:S04]  /*0620*/  FFMA R17, R12, R14, R19 ;  /* 0x0000000e0c117223 */ /* 0x002fc80000000013 */
[----:B------:R-:W-:Y:S01]  /*0630*/  IMAD.WIDE R12, R4, R13, UR10 ;  /* 0x0000000a040c7e25 */ /* 0x000fe2000f8e020d */
[----:B------:R2:W-:Y:S04]  /*0640*/  STG.E desc[UR12][R2.64], R17 ;  /* 0x0000001102007986 */ /* 0x0005e8000c10190c */
[----:B------:R-:W0:Y:S04]  /*0650*/  LDG.E R10, desc[UR12][R6.64+0x1c] ;  /* 0x00001c0c060a7981 */ /* 0x000e28000c1e1900 */
[----:B------:R-:W0:Y:S01]  /*0660*/  LDG.E R12, desc[UR12][R12.64] ;  /* 0x0000000c0c0c7981 */ /* 0x000e22000c1e1900 */
[----:B------:R-:W-:-:S04]  /*0670*/  UIADD3 UR4, UPT, UPT, UR4, 0x8, URZ ;  /* 0x0000000804047890 */ /* 0x000fc8000fffe0ff */
[----:B------:R-:W-:Y:S01]  /*0680*/  UISETP.NE.AND UP0, UPT, UR4, URZ, UPT ;  /* 0x000000ff0400728c */ /* 0x000fe2000bf05270 */
[----:B------:R-:W-:Y:S01]  /*0690*/  IMAD.U32 R11, RZ, RZ, UR14 ;  /* 0x0000000eff0b7e24 */ /* 0x000fe2000f8e00ff */
[----:B------:R-:W-:-:S04]  /*06a0*/  IADD3 R8, PT, PT, R8, 0x8, RZ ;  /* 0x0000000808087810 */ /* 0x000fc80007ffe0ff */
[----:B------:R-:W-:Y:S01]  /*06b0*/  LEA R4, R11, R4, 0x3 ;  /* 0x000000040b047211 */ /* 0x000fe200078e18ff */
[----:B0-----:R-:W-:-:S05]  /*06c0*/  FFMA R9, R10, R12, R17 ;  /* 0x0000000c0a097223 */ /* 0x001fca0000000011 */
[----:B------:R2:W-:Y:S01]  /*06d0*/  STG.E desc[UR12][R2.64], R9 ;  /* 0x0000000902007986 */ /* 0x0005e2000c10190c */
[----:B------:R-:W-:Y:S05]  /*06e0*/  BRA.U UP0, `(.L_x_2) ;  /* 0xfffffffd00187547 */ /* 0x000fea000b83ffff */
[----:B------:R-:W-:-:S12]  /*06f0*/  ULOP3.LUT UR4, UR14, 0x7ffffff8, URZ, 0xc0, !UPT ;  /* 0x7ffffff80e047892 */ /* 0x000fd8000f8ec0ff */
.L_x_1:
[----:B------:R-:W-:-:S04]  /*0700*/  ULOP3.LUT UR6, UR14, 0x7, URZ, 0xc0, !UPT ;  /* 0x000000070e067892 */ /* 0x000fc8000f8ec0ff */
[----:B------:R-:W-:-:S09]  /*0710*/  UISETP.NE.AND UP0, UPT, UR6, URZ, UPT ;  /* 0x000000ff0600728c */ /* 0x000fd2000bf05270 */
[----:B------:R-:W-:Y:S05]  /*0720*/  BRA.U !UP0, `(.L_x_0) ;  /* 0x0000000508307547 */ /* 0x000fea000b800000 */
[----:B------:R-:W-:Y:S01]  /*0730*/  UISETP.GE.U32.AND UP0, UPT, UR6, 0x4, UPT ;  /* 0x000000040600788c */ /* 0x000fe2000bf06070 */
[----:B------:R-:W-:Y:S01]  /*0740*/  IMAD R4, R0, UR14, RZ ;  /* 0x0000000e00047c24 */ /* 0x000fe2000f8e02ff */
[----:B------:R-:W-:-:S04]  /*0750*/  ULOP3.LUT UR5, UR14, 0x3, URZ, 0xc0, !UPT ;  /* 0x000000030e057892 */ /* 0x000fc8000f8ec0ff */
[----:B------:R-:W-:-:S03]  /*0760*/  UISETP.NE.AND UP1, UPT, UR5, URZ, UPT ;  /* 0x000000ff0500728c */ /* 0x000fc6000bf25270 */
[----:B------:R-:W-:Y:S08]  /*0770*/  BRA.U !UP0, `(.L_x_3) ;  /* 0x0000000108787547 */ /* 0x000ff0000b800000 */
[----:B------:R-:W0:Y:S01]  /*0780*/  LDC.64 R6, c[0x0][0x380] ;  /* 0x0000e000ff067b82 */ /* 0x000e220000000a00 */
[----:B------:R-:W-:Y:S02]  /*0790*/  MOV R8, UR4 ;  /* 0x0000000400087c02 */ /* 0x000fe40008000f00 */
[----:B------:R-:W-:-:S03]  /*07a0*/  IADD3 R13, PT, PT, R4, UR4, RZ ;  /* 0x00000004040d7c10 */ /* 0x000fc6000fffe0ff */
[----:B------:R-:W-:Y:S02]  /*07b0*/  IMAD R15, R8, UR14, R5 ;  /* 0x0000000e080f7c24 */ /* 0x000fe4000f8e0205 */
[----:B------:R-:W1:Y:S01]  /*07c0*/  LDC.64 R10, c[0x0][0x388] ;  /* 0x0000e200ff0a7b82 */ /* 0x000e620000000a00 */
[----:B0-----:R-:W-:-:S05]  /*07d0*/  IMAD.WIDE R6, R13, 0x4, R6 ;  /* 0x000000040d067825 */ /* 0x001fca00078e0206 */
[----:B------:R-:W3:Y:S01]  /*07e0*/  LDG.E R8, desc[UR12][R6.64] ;  /* 0x0000000c06087981 */ /* 0x000ee2000c1e1900 */
[----:B-1----:R-:W-:-:S05]  /*07f0*/  IMAD.WIDE R10, R15, 0x4, R10 ;  /* 0x000000040f0a7825 */ /* 0x002fca00078e020a */
[----:B------:R-:W3:Y:S01]  /*0800*/  LDG.E R12, desc[UR12][R10.64] ;  /* 0x0000000c0a0c7981 */ /* 0x000ee2000c1e1900 */
[----:B------:R-:W-:Y:S02]  /*0810*/  IMAD.U32 R13, RZ, RZ, UR14 ;  /* 0x0000000eff0d7e24 */ /* 0x000fe4000f8e00ff */
[----:B---3--:R-:W-:Y:S02]  /*0820*/  FFMA R15, R8, R12, R9 ;  /* 0x0000000c080f7223 */ /* 0x008fe40000000009 */
[----:B--2---:R-:W-:-:S03]  /*0830*/  IMAD.WIDE.U32 R8, R13, 0x4, R10 ;  /* 0x000000040d087825 */ /* 0x004fc600078e000a */
[----:B------:R0:W-:Y:S04]  /*0840*/  STG.E desc[UR12][R2.64], R15 ;  /* 0x0000000f02007986 */ /* 0x0001e8000c10190c */
[----:B------:R-:W2:Y:S04]  /*0850*/  LDG.E R12, desc[UR12][R6.64+0x4] ;  /* 0x0000040c060c7981 */ /* 0x000ea8000c1e1900 */
[----:B------:R-:W2:Y:S01]  /*0860*/  LDG.E R13, desc[UR12][R8.64] ;  /* 0x0000000c080d7981 */ /* 0x000ea2000c1e1900 */
[----:B------:R-:W-:Y:S01]  /*0870*/  MOV R19, UR14 ;  /* 0x0000000e00137c02 */ /* 0x000fe20008000f00 */
[----:B--2---:R-:W-:-:S04]  /*0880*/  FFMA R17, R12, R13, R15 ;  /* 0x0000000d0c117223 */ /* 0x004fc8000000000f */
[----:B------:R-:W-:Y:S01]  /*0890*/  IMAD.WIDE.U32 R12, R19, 0x4, R8 ;  /* 0x00000004130c7825 */ /* 0x000fe200078e0008 */
        /* <DEDUP_REMOVED lines=9> */
[----:B------:R-:W-:Y:S01]  /*0930*/  UIADD3 UR4, UPT, UPT, UR4, 0x4, URZ ;  /* 0x0000000404047890 */ /* 0x000fe2000fffe0ff */
[----:B--2---:R-:W-:-:S05]  /*0940*/  FFMA R9, R8, R10, R19 ;  /* 0x0000000a08097223 */ /* 0x004fca0000000013 */
[----:B------:R0:W-:Y:S06]  /*0950*/  STG.E desc[UR12][R2.64], R9 ;  /* 0x0000000902007986 */ /* 0x0001ec000c10190c */
.L_x_3:
[----:B------:R-:W-:Y:S05]  /*0960*/  BRA.U !UP1, `(.L_x_0) ;  /* 0x0000000109a07547 */ /* 0x000fea000b800000 */
[----:B------:R-:W-:Y:S01]  /*0970*/  UISETP.NE.AND UP0, UPT, UR5, 0x1, UPT ;  /* 0x000000010500788c */ /* 0x000fe2000bf05270 */
[----:B------:R-:W-:-:S05]  /*0980*/  MOV R8, UR4 ;  /* 0x0000000400087c02 */ /* 0x000fca0008000f00 */
[----:B------:R-:W-:-:S05]  /*0990*/  PLOP3.LUT P0, PT, PT, PT, UP0, 0x80, 0x8 ;  /* 0x000000000008781c */ /* 0x000fca0003f0f008 */
[----:B------:R-:W1:Y:S08]  /*09a0*/  @UP0 LDCU.128 UR8, c[0x0][0x380] ;  /* 0x00007000ff0807ac */ /* 0x000e700008000c00 */
[----:B------:R-:W-:Y:S01]  /*09b0*/  @P0 IADD3 R13, PT, PT, R4, UR4, RZ ;  /* 0x00000004040d0c10 */ /* 0x000fe2000fffe0ff */
[----:B0-----:R-:W-:Y:S01]  /*09c0*/  @P0 IMAD R15, R8, UR14, R5 ;  /* 0x0000000e080f0c24 */ /* 0x001fe2000f8e0205 */
[----:B-1----:R-:W-:Y:S01]  /*09d0*/  MOV R6, UR8 ;  /* 0x0000000800067c02 */ /* 0x002fe20008000f00 */
[----:B------:R-:W-:Y:S01]  /*09e0*/  IMAD.U32 R7, RZ, RZ, UR9 ;  /* 0x00000009ff077e24 */ /* 0x000fe2000f8e00ff */
[----:B------:R-:W-:-:S02]  /*09f0*/  MOV R10, UR10 ;  /* 0x0000000a000a7c02 */ /* 0x000fc40008000f00 */
[----:B------:R-:W-:Y:S01]  /*0a00*/  MOV R11, UR11 ;  /* 0x0000000b000b7c02 */ /* 0x000fe20008000f00 */
[----:B------:R-:W-:-:S04]  /*0a10*/  @P0 IMAD.WIDE R6, R13, 0x4, R6 ;  /* 0x000000040d060825 */ /* 0x000fc800078e0206 */
[----:B------:R-:W-:Y:S01]  /*0a20*/  @P0 IMAD.WIDE R10, R15, 0x4, R10 ;  /* 0x000000040f0a0825 */ /* 0x000fe200078e020a */
[----:B------:R-:W2:Y:S04]  /*0a30*/  @P0 LDG.E R8, desc[UR12][R6.64] ;  /* 0x0000000c06080981 */ /* 0x000ea8000c1e1900 */
[----:B------:R-:W2:Y:S01]  /*0a40*/  @P0 LDG.E R12, desc[UR12][R10.64] ;  /* 0x0000000c0a0c0981 */ /* 0x000ea2000c1e1900 */
[----:B------:R-:W-:Y:S01]  /*0a50*/  MOV R13, UR14 ;  /* 0x0000000e000d7c02 */ /* 0x000fe20008000f00 */
[----:B------:R-:W-:-:S04]  /*0a60*/  ULOP3.LUT UR5, UR14, 0x1, URZ, 0xc0, !UPT ;  /* 0x000000010e057892 */ /* 0x000fc8000f8ec0ff */
[----:B------:R-:W-:Y:S02]  /*0a70*/  UISETP.NE.U32.AND UP1, UPT, UR5, 0x1, UPT ;  /* 0x000000010500788c */ /* 0x000fe4000bf25070 */
[----:B------:R-:W-:-:S04]  /*0a80*/  @UP0 UIADD3 UR4, UPT, UPT, UR4, 0x2, URZ ;  /* 0x0000000204040890 */ /* 0x000fc8000fffe0ff */
[----:B------:R-:W-:-:S05]  /*0a90*/  PLOP3.LUT P2, PT, PT, PT, UP1, 0x80, 0x8 ;  /* 0x000000000008781c */ /* 0x000fca0003f4f018 */
[----:B------:R-:W0:Y:S01]  /*0aa0*/  @!UP1 LDCU.128 UR8, c[0x0][0x380] ;  /* 0x00007000ff0897ac */ /* 0x000e220008000c00 */
[----:B--2---:R-:W-:Y:S01]  /*0ab0*/  @P0 FFMA R17, R8, R12, R9 ;  /* 0x0000000c08110223 */ /* 0x004fe20000000009 */
[----:B------:R-:W-:-:S04]  /*0ac0*/  @P0 IMAD.WIDE.U32 R12, R13, 0x4, R10 ;  /* 0x000000040d0c0825 */ /* 0x000fc800078e000a */
[----:B------:R1:W-:Y:S04]  /*0ad0*/  @P0 STG.E desc[UR12][R2.64], R17 ;  /* 0x0000001102000986 */ /* 0x0003e8000c10190c */
[----:B------:R2:W3:Y:S04]  /*0ae0*/  @P0 LDG.E R8, desc[UR12][R6.64+0x4] ;  /* 0x0000040c06080981 */ /* 0x0004e8000c1e1900 */
[----:B------:R-:W3:Y:S01]  /*0af0*/  @P0 LDG.E R12, desc[UR12][R12.64] ;  /* 0x0000000c0c0c0981 */ /* 0x000ee2000c1e1900 */
[----:B------:R-:W-:Y:S01]  /*0b00*/  MOV R16, UR4 ;  /* 0x0000000400107c02 */ /* 0x000fe20008000f00 */
[----:B0-----:R-:W-:Y:S01]  /*0b10*/  IMAD.U32 R11, RZ, RZ, UR9 ;  /* 0x00000009ff0b7e24 */ /* 0x001fe2000f8e00ff */
[----:B------:R-:W-:-:S02]  /*0b20*/  MOV R10, UR8 ;  /* 0x00000008000a7c02 */ /* 0x000fc40008000f00 */
[----:B------:R-:W-:Y:S01]  /*0b30*/  @!P2 IADD3 R19, PT, PT, R4, UR4, RZ ;  /* 0x000000040413ac10 */ /* 0x000fe2000fffe0ff */
[----:B------:R-:W-:Y:S01]  /*0b40*/  @!P2 IMAD R21, R16, UR14, R5 ;  /* 0x0000000e1015ac24 */ /* 0x000fe2000f8e0205 */
[----:B------:R-:W-:Y:S02]  /*0b50*/  MOV R14, UR10 ;  /* 0x0000000a000e7c02 */ /* 0x000fe40008000f00 */
[----:B------:R-:W-:Y:S01]  /*0b60*/  MOV R15, UR11 ;  /* 0x0000000b000f7c02 */ /* 0x000fe20008000f00 */
[----:B--2---:R-:W-:-:S04]  /*0b70*/  @!P2 IMAD.WIDE R6, R19, 0x4, R10 ;  /* 0x000000041306a825 */ /* 0x004fc800078e020a */
[----:B------:R-:W-:-:S04]  /*0b80*/  @!P2 IMAD.WIDE R10, R21, 0x4, R14 ;  /* 0x00000004150aa825 */ /* 0x000fc800078e020e */
[----:B---3--:R-:W-:-:S05]  /*0b90*/  @P0 FFMA R9, R8, R12, R17 ;  /* 0x0000000c08090223 */ /* 0x008fca0000000011 */
[----:B------:R1:W-:Y:S04]  /*0ba0*/  @P0 STG.E desc[UR12][R2.64], R9 ;  /* 0x0000000902000986 */ /* 0x0003e8000c10190c */
[----:B------:R-:W2:Y:S04]  /*0bb0*/  @!P2 LDG.E R6, desc[UR12][R6.64] ;  /* 0x0000000c0606a981 */ /* 0x000ea8000c1e1900 */
[----:B------:R-:W2:Y:S02]  /*0bc0*/  @!P2 LDG.E R10, desc[UR12][R10.64] ;  /* 0x0000000c0a0aa981 */ /* 0x000ea4000c1e1900 */
[----:B--2---:R-:W-:-:S05]  /*0bd0*/  @!P2 FFMA R13, R6, R10, R9 ;  /* 0x0000000a060da223 */ /* 0x004fca0000000009 */
[----:B------:R1:W-:Y:S02]  /*0be0*/  @!P2 STG.E desc[UR12][R2.64], R13 ;  /* 0x0000000d0200a986 */ /* 0x0003e4000c10190c */
.L_x_0:
[----:B------:R-:W-:-:S04]  /*0bf0*/  ISETP.GE.AND P0, PT, R0, UR14, PT ;  /* 0x0000000e00007c0c */ /* 0x000fc8000bf06270 */
[----:B------:R-:W-:-:S04]  /*0c00*/  ISETP.GT.OR P0, PT, RZ, UR14, P0 ;  /* 0x0000000eff007c0c */ /* 0x000fc80008704670 */
[----:B------:R-:W-:-:S13]  /*0c10*/  ISETP.EQ.OR P0, PT, R0, R5, P0 ;  /* 0x000000050000720c */ /* 0x000fda0000702670 */
[----:B------:R-:W-:Y:S05]  /*0c20*/  @P0 BRA `(.L_x_4) ;  /* 0x0000000000dc0947 */ /* 0x000fea0003800000 */
[----:B------:R-:W-:Y:S01]  /*0c30*/  IABS R10, UR14 ;  /* 0x0000000e000a7c13 */ /* 0x000fe20008000000 */
[----:B------:R-:W-:Y:S01]  /*0c40*/  VIADD R4, R5, 0x1 ;  /* 0x0000000105047836 */ /* 0x000fe20000000000 */
[C---:B------:R-:W-:Y:S01]  /*0c50*/  IADD3 R6, PT, PT, R0.reuse, 0x1, RZ ;  /* 0x0000000100067810 */ /* 0x040fe20007ffe0ff */
[----:B0-----:R-:W-:Y:S01]  /*0c60*/  IMAD R15, R0, UR14, R5 ;  /* 0x0000000e000f7c24 */ /* 0x001fe2000f8e0205 */
[----:B------:R-:W0:Y:S02]  /*0c70*/  I2F.RP R7, R10 ;  /* 0x0000000a00077306 */ /* 0x000e240000209400 */
[----:B------:R-:W-:Y:S02]  /*0c80*/  IABS R11, R6 ;  /* 0x00000006000b7213 */ /* 0x000fe40000000000 */
[----:B------:R-:W-:Y:S02]  /*0c90*/  IABS R8, R4 ;  /* 0x0000000400087213 */ /* 0x000fe40000000000 */
[----:B------:R-:W-:-:S02]  /*0ca0*/  ISETP.GE.AND P4, PT, R6, RZ, PT ;  /* 0x000000ff0600720c */ /* 0x000fc40003f86270 */
[----:B0-----:R-:W1:Y:S02]  /*0cb0*/  MUFU.RCP R7, R7 ;  /* 0x0000000700077308 */ /* 0x001e640000001000 */
[----:B-12---:R-:W-:-:S06]  /*0cc0*/  IADD3 R2, PT, PT, R7, 0xffffffe, RZ ;  /* 0x0ffffffe07027810 */ /* 0x006fcc0007ffe0ff */
[----:B------:R0:W1:Y:S02]  /*0cd0*/  F2I.FTZ.U32.TRUNC.NTZ R3, R2 ;  /* 0x0000000200037305 */ /* 0x000064000021f000 */
[----:B0-----:R-:W-:Y:S01]  /*0ce0*/  HFMA2 R2, -RZ, RZ, 0, 0 ;  /* 0x00000000ff027431 */ /* 0x001fe200000001ff */
[----:B-1----:R-:W-:-:S05]  /*0cf0*/  IADD3 R9, PT, PT, RZ, -R3, RZ ;  /* 0x80000003ff097210 */ /* 0x002fca0007ffe0ff */
[----:B------:R-:W-:-:S04]  /*0d00*/  IMAD R9, R9, R10, RZ ;  /* 0x0000000a09097224 */ /* 0x000fc800078e02ff */
[----:B------:R-:W-:Y:S01]  /*0d10*/  IMAD.HI.U32 R3, R3, R9, R2 ;  /* 0x0000000903037227 */ /* 0x000fe200078e0002 */
[----:B------:R-:W-:-:S05]  /*0d20*/  MOV R9, R11 ;  /* 0x0000000b00097202 */ /* 0x000fca0000000f00 */
[----:B------:R-:W-:-:S04]  /*0d30*/  IMAD.HI.U32 R2, R3, R8, RZ ;  /* 0x0000000803027227 */ /* 0x000fc800078e00ff */
[----:B------:R-:W-:Y:S01]  /*0d40*/  IMAD.HI.U32 R3, R3, R9, RZ ;  /* 0x0000000903037227 */ /* 0x000fe200078e00ff */
[----:B------:R-:W-:-:S04]  /*0d50*/  IADD3 R7, PT, PT, -R2, RZ, RZ ;  /* 0x000000ff02077210 */ /* 0x000fc80007ffe1ff */
[----:B------:R-:W-:Y:S01]  /*0d60*/  IADD3 R2, PT, PT, -R3, RZ, RZ ;  /* 0x000000ff03027210 */ /* 0x000fe20007ffe1ff */
[C---:B------:R-:W-:Y:S02]  /*0d70*/  IMAD R8, R10.reuse, R7, R8 ;  /* 0x000000070a087224 */ /* 0x040fe400078e0208 */
[----:B------:R-:W0:Y:S02]  /*0d80*/  LDC.64 R6, c[0x0][0x388] ;  /* 0x0000e200ff067b82 */ /* 0x000e240000000a00 */
[C---:B------:R-:W-:Y:S01]  /*0d90*/  IMAD R9, R10.reuse, R2, R9 ;  /* 0x000000020a097224 */ /* 0x040fe200078e0209 */
[----:B------:R-:W-:-:S04]  /*0da0*/  ISETP.GT.U32.AND P0, PT, R10, R8, PT ;  /* 0x000000080a00720c */ /* 0x000fc80003f04070 */
[----:B------:R-:W-:Y:S01]  /*0db0*/  ISETP.GT.U32.AND P2, PT, R10, R9, PT ;  /* 0x000000090a00720c */ /* 0x000fe20003f44070 */
[----:B------:R-:W1:Y:S08]  /*0dc0*/  LDC.64 R2, c[0x0][0x380] ;  /* 0x0000e000ff027b82 */ /* 0x000e700000000a00 */
[----:B------:R-:W-:-:S04]  /*0dd0*/  @!P0 IMAD.IADD R8, R8, 0x1, -R10 ;  /* 0x0000000108088824 */ /* 0x000fc800078e0a0a */
[----:B------:R-:W-:Y:S02]  /*0de0*/  @!P2 IADD3 R9, PT, PT, R9, -R10, RZ ;  /* 0x8000000a0909a210 */ /* 0x000fe40007ffe0ff */
[C---:B------:R-:W-:Y:S02]  /*0df0*/  ISETP.GT.U32.AND P0, PT, R10.reuse, R8, PT ;  /* 0x000000080a00720c */ /* 0x040fe40003f04070 */
[----:B------:R-:W-:Y:S02]  /*0e00*/  ISETP.GT.U32.AND P3, PT, R10, R9, PT ;  /* 0x000000090a00720c */ /* 0x000fe40003f64070 */
[----:B------:R-:W-:Y:S02]  /*0e10*/  ISETP.GE.AND P2, PT, R4, RZ, PT ;  /* 0x000000ff0400720c */ /* 0x000fe40003f46270 */
[----:B------:R-:W-:-:S07]  /*0e20*/  LOP3.LUT R4, RZ, UR14, RZ, 0x33, !PT ;  /* 0x0000000eff047c12 */ /* 0x000fce000f8e33ff */
[-C--:B------:R-:W-:Y:S02]  /*0e30*/  @!P0 IADD3 R8, PT, PT, R8, -R10.reuse, RZ ;  /* 0x8000000a08088210 */ /* 0x080fe40007ffe0ff */
[----:B------:R-:W-:Y:S02]  /*0e40*/  @!P3 IADD3 R9, PT, PT, R9, -R10, RZ ;  /* 0x8000000a0909b210 */ /* 0x000fe40007ffe0ff */
[----:B------:R-:W-:Y:S02]  /*0e50*/  @!P2 IADD3 R8, PT, PT, -R8, RZ, RZ ;  /* 0x000000ff0808a210 */ /* 0x000fe40007ffe1ff */
[----:B------:R-:W-:Y:S02]  /*0e60*/  @!P4 IADD3 R9, PT, PT, -R9, RZ, RZ ;  /* 0x000000ff0909c210 */ /* 0x000fe40007ffe1ff */
[C---:B------:R-:W-:Y:S02]  /*0e70*/  SEL R11, R4.reuse, R8, !P1 ;  /* 0x00000008040b7207 */ /* 0x040fe40004800000 */
[----:B------:R-:W-:-:S05]  /*0e80*/  SEL R4, R4, R9, !P1 ;  /* 0x0000000904047207 */ /* 0x000fca0004800000 */
[C---:B------:R-:W-:Y:S02]  /*0e90*/  IMAD R9, R4.reuse, UR14, R11 ;  /* 0x0000000e04097c24 */ /* 0x040fe4000f8e020b */
[----:B------:R-:W-:Y:S02]  /*0ea0*/  IMAD R13, R4, UR14, R5 ;  /* 0x0000000e040d7c24 */ /* 0x000fe4000f8e0205 */
[----:B0-----:R-:W-:-:S04]  /*0eb0*/  IMAD.WIDE R8, R9, 0x4, R6 ;  /* 0x0000000409087825 */ /* 0x001fc800078e0206 */
[----:B------:R-:W-:Y:S02]  /*0ec0*/  IMAD R11, R0, UR14, R11 ;  /* 0x0000000e000b7c24 */ /* 0x000fe4000f8e020b */
[----:B-1----:R-:W-:Y:S01]  /*0ed0*/  IMAD.WIDE R4, R15, 0x4, R2 ;  /* 0x000000040f047825 */ /* 0x002fe200078e0202 */
[----:B------:R-:W2:Y:S03]  /*0ee0*/  LDG.E R9, desc[UR12][R8.64] ;  /* 0x0000000c08097981 */ /* 0x000ea6000c1e1900 */
[----:B------:R-:W-:Y:S02]  /*0ef0*/  IMAD.WIDE R6, R13, 0x4, R6 ;  /* 0x000000040d067825 */ /* 0x000fe400078e0206 */
[----:B------:R-:W2:Y:S02]  /*0f00*/  LDG.E R4, desc[UR12][R4.64] ;  /* 0x0000000c04047981 */ /* 0x000ea4000c1e1900 */
[----:B------:R-:W-:-:S02]  /*0f10*/  IMAD.WIDE R2, R11, 0x4, R2 ;  /* 0x000000040b027825 */ /* 0x000fc400078e0202 */
[----:B------:R-:W3:Y:S01]  /*0f20*/  LDG.E R6, desc[UR12][R6.64] ;  /* 0x0000000c06067981 */ /* 0x000ee2000c1e1900 */
[----:B------:R-:W0:Y:S03]  /*0f30*/  LDC.64 R10, c[0x0][0x398] ;  /* 0x0000e600ff0a7b82 */ /* 0x000e260000000a00 */
[----:B------:R-:W3:Y:S01]  /*0f40*/  LDG.E R2, desc[UR12][R2.64] ;  /* 0x0000000c02027981 */ /* 0x000ee2000c1e1900 */
[----:B0-----:R-:W-:-:S04]  /*0f50*/  IMAD.WIDE R10, R15, 0x4, R10 ;  /* 0x000000040f0a7825 */ /* 0x001fc800078e020a */
[----:B--2---:R-:W-:-:S04]  /*0f60*/  FMUL R13, R4, R9 ;  /* 0x00000009040d7220 */ /* 0x004fc80000400000 */
[----:B---3--:R-:W-:-:S05]  /*0f70*/  FFMA R13, R2, R6, -R13 ;  /* 0x00000006020d7223 */ /* 0x008fca000000080d */
[----:B------:R-:W-:Y:S01]  /*0f80*/  STG.E desc[UR12][R10.64], R13 ;  /* 0x0000000d0a007986 */ /* 0x000fe2000c10190c */
[----:B------:R-:W-:Y:S05]  /*0f90*/  EXIT ;  /* 0x000000000000794d */ /* 0x000fea0003800000 */
.L_x_4:
[----:B012---:R-:W0:Y:S01]  /*0fa0*/  LDC.64 R2, c[0x0][0x398] ;  /* 0x0000e600ff027b82 */ /* 0x007e220000000a00 */
[----:B------:R-:W-:-:S04]  /*0fb0*/  IMAD R5, R0, UR14, R5 ;  /* 0x0000000e00057c24 */ /* 0x000fc8000f8e0205 */
[----:B0-----:R-:W-:-:S05]  /*0fc0*/  IMAD.WIDE R2, R5, 0x4, R2 ;  /* 0x0000000405027825 */ /* 0x001fca00078e0202 */
[----:B------:R-:W-:Y:S01]  /*0fd0*/  STG.E desc[UR12][R2.64], RZ ;  /* 0x000000ff02007986 */ /* 0x000fe2000c10190c */
[----:B------:R-:W-:Y:S05]  /*0fe0*/  EXIT ;  /* 0x000000000000794d */ /* 0x000fea0003800000 */
.L_x_5:
[----:B------:R-:W-:-:S00]  /*0ff0*/  BRA `(.L_x_5) ;  /* 0xfffffffc00fc7947 */ /* 0x000fc0000383ffff */
[----:B------:R-:W-:-:S00]  /*1000*/  NOP ;  /* 0x0000000000007918 */ /* 0x000fc00000000000 */
[----:B------:R-:W-:-:S00]  /*1010*/  NOP ;  /* 0x0000000000007918 */ /* 0x000fc00000000000 */
[----:B------:R-:W-:-:S00]  /*1020*/  NOP ;  /* 0x0000000000007918 */ /* 0x000fc00000000000 */
[----:B------:R-:W-:-:S00]  /*1030*/  NOP ;  /* 0x0000000000007918 */ /* 0x000fc00000000000 */
[----:B------:R-:W-:-:S00]  /*1040*/  NOP ;  /* 0x0000000000007918 */ /* 0x000fc00000000000 */
[----:B------:R-:W-:-:S00]  /*1050*/  NOP ;  /* 0x0000000000007918 */ /* 0x000fc00000000000 */
[----:B------:R-:W-:-:S00]  /*1060*/  NOP ;  /* 0x0000000000007918 */ /* 0x000fc00000000000 */
[----:B------:R-:W-:-:S00]  /*1070*/  NOP ;  /* 0x0000000000007918 */ /* 0x000fc00000000000 */
.L_x_6:


//--------------------- .nv.shared.reserved.0     --------------------------
	.section	.nv.shared.reserved.0,"aw",@nobits
	.weak		__nv_reservedSMEM_offset_0_alias
	.size		__nv_reservedSMEM_offset_0_alias, 0, 64
	.other		__nv_reservedSMEM_offset_0_alias,@"STO_CUDA_RESERVED_SHARED STV_DEFAULT"
__nv_reservedSMEM_offset_0_alias:
	.zero		0
	.zero		64


//--------------------- .nv.constant0.matrix_ops  --------------------------
	.section	.nv.constant0.matrix_ops,"a",@progbits
	.sectionflags	@""
	.align	4
.nv.constant0.matrix_ops:
	.zero		932


//--------------------- SYMBOLS --------------------------

	.type		.nv.reservedSmem.offset0,@object
	.size		.nv.reservedSmem.offset0,0x4
